//
// Generated by NVIDIA NVVM Compiler
//
// Compiler Build ID: CL-36424714
// Cuda compilation tools, release 13.0, V13.0.88
// Based on NVVM 20.0.0
//

.version 9.0
.target sm_100
.address_size 64

	// .globl	_Z15matrix_mul_cudaPfS_S_i

.visible .entry _Z15matrix_mul_cudaPfS_S_i(
	.param .u64 .ptr .align 1 _Z15matrix_mul_cudaPfS_S_i_param_0,
	.param .u64 .ptr .align 1 _Z15matrix_mul_cudaPfS_S_i_param_1,
	.param .u64 .ptr .align 1 _Z15matrix_mul_cudaPfS_S_i_param_2,
	.param .u32 _Z15matrix_mul_cudaPfS_S_i_param_3
)
{
	.reg .pred 	%p<10>;
	.reg .b32 	%r<40>;
	.reg .b32 	%f<67>;
	.reg .b64 	%rd<67>;

	ld.param.u64 	%rd14, [_Z15matrix_mul_cudaPfS_S_i_param_0];
	ld.param.u64 	%rd15, [_Z15matrix_mul_cudaPfS_S_i_param_1];
	ld.param.u32 	%r18, [_Z15matrix_mul_cudaPfS_S_i_param_3];
	cvta.to.global.u64 	%rd1, %rd15;
	cvta.to.global.u64 	%rd2, %rd14;
	mov.u32 	%r19, %ctaid.y;
	mov.u32 	%r20, %ntid.y;
	mov.u32 	%r21, %tid.y;
	mad.lo.s32 	%r1, %r19, %r20, %r21;
	mov.u32 	%r22, %ctaid.x;
	mov.u32 	%r23, %ntid.x;
	mov.u32 	%r24, %tid.x;
	mad.lo.s32 	%r2, %r22, %r23, %r24;
	max.s32 	%r25, %r1, %r2;
	setp.ge.s32 	%p1, %r25, %r18;
	@%p1 bra 	$L__BB0_13;
	mul.lo.s32 	%r3, %r18, %r1;
	and.b32  	%r4, %r18, 7;
	setp.lt.u32 	%p2, %r18, 8;
	mov.f32 	%f66, 0f00000000;
	mov.b32 	%r38, 0;
	@%p2 bra 	$L__BB0_4;
	and.b32  	%r38, %r18, 2147483640;
	neg.s32 	%r36, %r38;
	mul.wide.s32 	%rd16, %r18, 4;
	add.s64 	%rd3, %rd1, %rd16;
	shl.b32 	%r7, %r18, 3;
	mul.wide.s32 	%rd17, %r18, 8;
	add.s64 	%rd4, %rd1, %rd17;
	mul.wide.s32 	%rd18, %r18, 12;
	add.s64 	%rd5, %rd1, %rd18;
	mul.wide.s32 	%rd19, %r18, 16;
	add.s64 	%rd6, %rd1, %rd19;
	mul.wide.s32 	%rd20, %r18, 20;
	add.s64 	%rd7, %rd1, %rd20;
	mul.wide.s32 	%rd21, %r18, 24;
	add.s64 	%rd8, %rd1, %rd21;
	mul.wide.s32 	%rd22, %r18, 28;
	add.s64 	%rd9, %rd1, %rd22;
	mul.wide.u32 	%rd23, %r3, 4;
	add.s64 	%rd24, %rd23, %rd2;
	add.s64 	%rd66, %rd24, 16;
	mov.f32 	%f66, 0f00000000;
	mov.u32 	%r35, %r2;
$L__BB0_3:
	.pragma "nounroll";
	mul.wide.s32 	%rd25, %r35, 4;
	add.s64 	%rd26, %rd3, %rd25;
	add.s64 	%rd27, %rd4, %rd25;
	add.s64 	%rd28, %rd5, %rd25;
	add.s64 	%rd29, %rd6, %rd25;
	add.s64 	%rd30, %rd7, %rd25;
	add.s64 	%rd31, %rd8, %rd25;
	add.s64 	%rd32, %rd9, %rd25;
	add.s64 	%rd33, %rd1, %rd25;
	ld.global.f32 	%f16, [%rd66+-16];
	ld.global.f32 	%f17, [%rd33];
	fma.rn.f32 	%f18, %f16, %f17, %f66;
	ld.global.f32 	%f19, [%rd66+-12];
	ld.global.f32 	%f20, [%rd26];
	fma.rn.f32 	%f21, %f19, %f20, %f18;
	ld.global.f32 	%f22, [%rd66+-8];
	ld.global.f32 	%f23, [%rd27];
	fma.rn.f32 	%f24, %f22, %f23, %f21;
	ld.global.f32 	%f25, [%rd66+-4];
	ld.global.f32 	%f26, [%rd28];
	fma.rn.f32 	%f27, %f25, %f26, %f24;
	ld.global.f32 	%f28, [%rd66];
	ld.global.f32 	%f29, [%rd29];
	fma.rn.f32 	%f30, %f28, %f29, %f27;
	ld.global.f32 	%f31, [%rd66+4];
	ld.global.f32 	%f32, [%rd30];
	fma.rn.f32 	%f33, %f31, %f32, %f30;
	ld.global.f32 	%f34, [%rd66+8];
	ld.global.f32 	%f35, [%rd31];
	fma.rn.f32 	%f36, %f34, %f35, %f33;
	ld.global.f32 	%f37, [%rd66+12];
	ld.global.f32 	%f38, [%rd32];
	fma.rn.f32 	%f66, %f37, %f38, %f36;
	add.s32 	%r36, %r36, 8;
	add.s32 	%r35, %r35, %r7;
	add.s64 	%rd66, %rd66, 32;
	setp.ne.s32 	%p3, %r36, 0;
	@%p3 bra 	$L__BB0_3;
$L__BB0_4:
	setp.eq.s32 	%p4, %r4, 0;
	@%p4 bra 	$L__BB0_12;
	and.b32  	%r13, %r18, 3;
	setp.lt.u32 	%p5, %r4, 4;
	@%p5 bra 	$L__BB0_7;
	add.s32 	%r27, %r38, %r3;
	mul.wide.u32 	%rd34, %r27, 4;
	add.s64 	%rd35, %rd2, %rd34;
	ld.global.f32 	%f40, [%rd35];
	mad.lo.s32 	%r28, %r38, %r18, %r2;
	mul.wide.s32 	%rd36, %r28, 4;
	add.s64 	%rd37, %rd1, %rd36;
	ld.global.f32 	%f41, [%rd37];
	fma.rn.f32 	%f42, %f40, %f41, %f66;
	cvt.u64.u32 	%rd38, %r3;
	cvt.u64.u32 	%rd39, %r38;
	add.s64 	%rd40, %rd39, %rd38;
	shl.b64 	%rd41, %rd40, 2;
	add.s64 	%rd42, %rd2, %rd41;
	ld.global.f32 	%f43, [%rd42+4];
	mul.wide.s32 	%rd43, %r18, 4;
	add.s64 	%rd44, %rd37, %rd43;
	ld.global.f32 	%f44, [%rd44];
	fma.rn.f32 	%f45, %f43, %f44, %f42;
	ld.global.f32 	%f46, [%rd42+8];
	add.s64 	%rd45, %rd44, %rd43;
	ld.global.f32 	%f47, [%rd45];
	fma.rn.f32 	%f48, %f46, %f47, %f45;
	ld.global.f32 	%f49, [%rd42+12];
	add.s64 	%rd46, %rd45, %rd43;
	ld.global.f32 	%f50, [%rd46];
	fma.rn.f32 	%f66, %f49, %f50, %f48;
	add.s32 	%r38, %r38, 4;
$L__BB0_7:
	setp.eq.s32 	%p6, %r13, 0;
	@%p6 bra 	$L__BB0_12;
	setp.eq.s32 	%p7, %r13, 1;
	@%p7 bra 	$L__BB0_10;
	add.s32 	%r29, %r38, %r3;
	mul.wide.u32 	%rd47, %r29, 4;
	add.s64 	%rd48, %rd2, %rd47;
	ld.global.f32 	%f52, [%rd48];
	mad.lo.s32 	%r30, %r38, %r18, %r2;
	mul.wide.s32 	%rd49, %r30, 4;
	add.s64 	%rd50, %rd1, %rd49;
	ld.global.f32 	%f53, [%rd50];
	fma.rn.f32 	%f54, %f52, %f53, %f66;
	cvt.u64.u32 	%rd51, %r3;
	cvt.u64.u32 	%rd52, %r38;
	add.s64 	%rd53, %rd52, %rd51;
	shl.b64 	%rd54, %rd53, 2;
	add.s64 	%rd55, %rd2, %rd54;
	ld.global.f32 	%f55, [%rd55+4];
	mul.wide.s32 	%rd56, %r18, 4;
	add.s64 	%rd57, %rd50, %rd56;
	ld.global.f32 	%f56, [%rd57];
	fma.rn.f32 	%f66, %f55, %f56, %f54;
	add.s32 	%r38, %r38, 2;
$L__BB0_10:
	and.b32  	%r31, %r18, 1;
	setp.eq.b32 	%p8, %r31, 1;
	not.pred 	%p9, %p8;
	@%p9 bra 	$L__BB0_12;
	add.s32 	%r32, %r38, %r3;
	mul.wide.u32 	%rd58, %r32, 4;
	add.s64 	%rd59, %rd2, %rd58;
	ld.global.f32 	%f57, [%rd59];
	mad.lo.s32 	%r33, %r38, %r18, %r2;
	mul.wide.s32 	%rd60, %r33, 4;
	add.s64 	%rd61, %rd1, %rd60;
	ld.global.f32 	%f58, [%rd61];
	fma.rn.f32 	%f66, %f57, %f58, %f66;
$L__BB0_12:
	ld.param.u64 	%rd65, [_Z15matrix_mul_cudaPfS_S_i_param_2];
	add.s32 	%r34, %r3, %r2;
	cvta.to.global.u64 	%rd62, %rd65;
	mul.wide.s32 	%rd63, %r34, 4;
	add.s64 	%rd64, %rd62, %rd63;
	st.global.f32 	[%rd64], %f66;
$L__BB0_13:
	ret;

}


// ===== COMPILED SASS (sm_100) =====

	.target	sm_100

	.elftype	@"ET_EXEC"


//--------------------- .note.nv.tkinfo           --------------------------
	.section	.note.nv.tkinfo,"",@"SHT_NOTE"
	.sectionflags	@"SHF_NOTE_NV_TKINFO"
	.tkinfo
        /*0018*/ 	.word	0x00000002
        /*0030*/ 	.string	""
        /*0030*/ 	.string	"ptxas"
        /*0030*/ 	.string	"Cuda compilation tools, release 13.0, V13.0.88"
        /*0030*/ 	.string	"Build cuda_13.0.r13.0/compiler.36424714_0"
        /*0030*/ 	.string	"-arch sm_100 -m 64 "



//--------------------- .note.nv.cuinfo           --------------------------
	.section	.note.nv.cuinfo,"",@"SHT_NOTE"
	.sectionflags	@"SHF_NOTE_NV_CUINFO"
        /*0018*/ 	.short	0x0002
        /*001a*/ 	.short	0x0064
        /*001c*/ 	.short	0x0082
	.zero		2


//--------------------- .nv.info                  --------------------------
	.section	.nv.info,"",@"SHT_CUDA_INFO"
	.align	4


	//----- nvinfo : EIATTR_REGCOUNT
	.align		4
        /*0000*/ 	.byte	0x04, 0x2f
        /*0002*/ 	.short	(.L_1 - .L_0)
	.align		4
.L_0:
        /*0004*/ 	.word	index@(_Z15matrix_mul_cudaPfS_S_i)
        /*0008*/ 	.word	0x0000001e


	//----- nvinfo : EIATTR_FRAME_SIZE
	.align		4
.L_1:
        /*000c*/ 	.byte	0x04, 0x11
        /*000e*/ 	.short	(.L_3 - .L_2)
	.align		4
.L_2:
        /*0010*/ 	.word	index@(_Z15matrix_mul_cudaPfS_S_i)
        /*0014*/ 	.word	0x00000000


	//----- nvinfo : EIATTR_MIN_STACK_SIZE
	.align		4
.L_3:
        /*0018*/ 	.byte	0x04, 0x12
        /*001a*/ 	.short	(.L_5 - .L_4)
	.align		4
.L_4:
        /*001c*/ 	.word	index@(_Z15matrix_mul_cudaPfS_S_i)
        /*0020*/ 	.word	0x00000000
.L_5:


//--------------------- .nv.compat                --------------------------
	.section	.nv.compat,"",@"SHT_CUDA_COMPAT_INFO"
	.align	4
        /*0000*/ 	.byte	0x02, 0x09, 0x00, 0x00, 0x02, 0x02, 0x01, 0x00, 0x02, 0x05, 0x05, 0x00, 0x03, 0x07, 0x01, 0x01
        /*0010*/ 	.byte	0x02, 0x03, 0x00, 0x00, 0x02, 0x06, 0x01, 0x00, 0x04, 0x0b, 0x08, 0x00, 0x09, 0x00, 0x00, 0x00
        /*0020*/ 	.byte	0x00, 0x00, 0x00, 0x00


//--------------------- .nv.info._Z15matrix_mul_cudaPfS_S_i --------------------------
	.section	.nv.info._Z15matrix_mul_cudaPfS_S_i,"",@"SHT_CUDA_INFO"
	.sectionflags	@""
	.align	4


	//----- nvinfo : EIATTR_CUDA_API_VERSION
	.align		4
        /*0000*/ 	.byte	0x04, 0x37
        /*0002*/ 	.short	(.L_7 - .L_6)
.L_6:
        /*0004*/ 	.word	0x00000082


	//----- nvinfo : EIATTR_KPARAM_INFO
	.align		4
.L_7:
        /*0008*/ 	.byte	0x04, 0x17
        /*000a*/ 	.short	(.L_9 - .L_8)
.L_8:
        /*000c*/ 	.word	0x00000000
        /*0010*/ 	.short	0x0003
        /*0012*/ 	.short	0x0018
        /*0014*/ 	.byte	0x00, 0xf0, 0x11, 0x00


	//----- nvinfo : EIATTR_KPARAM_INFO
	.align		4
.L_9:
        /*0018*/ 	.byte	0x04, 0x17
        /*001a*/ 	.short	(.L_11 - .L_10)
.L_10:
        /*001c*/ 	.word	0x00000000
        /*0020*/ 	.short	0x0002
        /*0022*/ 	.short	0x0010
        /*0024*/ 	.byte	0x00, 0xf5, 0x21, 0x00


	//----- nvinfo : EIATTR_KPARAM_INFO
	.align		4
.L_11:
        /*0028*/ 	.byte	0x04, 0x17
        /*002a*/ 	.short	(.L_13 - .L_12)
.L_12:
        /*002c*/ 	.word	0x00000000
        /*0030*/ 	.short	0x0001
        /*0032*/ 	.short	0x0008
        /*0034*/ 	.byte	0x00, 0xf5, 0x21, 0x00


	//----- nvinfo : EIATTR_KPARAM_INFO
	.align		4
.L_13:
        /*0038*/ 	.byte	0x04, 0x17
        /*003a*/ 	.short	(.L_15 - .L_14)
.L_14:
        /*003c*/ 	.word	0x00000000
        /*0040*/ 	.short	0x0000
        /*0042*/ 	.short	0x0000
        /*0044*/ 	.byte	0x00, 0xf5, 0x21, 0x00


	//----- nvinfo : EIATTR_SPARSE_MMA_MASK
	.align		4
.L_15:
        /*0048*/ 	.byte	0x03, 0x50
        /*004a*/ 	.short	0x0000


	//----- nvinfo : EIATTR_MAXREG_COUNT
	.align		4
        /*004c*/ 	.byte	0x03, 0x1b
        /*004e*/ 	.short	0x00ff


	//----- nvinfo : EIATTR_MERCURY_ISA_VERSION
	.align		4
        /*0050*/ 	.byte	0x03, 0x5f
        /*0052*/ 	.short	0x0101


	//----- nvinfo : EIATTR_VRC_CTA_INIT_COUNT
	.align		4
        /*0054*/ 	.byte	0x02, 0x4a
	.zero		1
	.zero		1


	//----- nvinfo : EIATTR_EXIT_INSTR_OFFSETS
	.align		4
        /*0058*/ 	.byte	0x04, 0x1c
        /*005a*/ 	.short	(.L_17 - .L_16)


	//   ....[0]....
.L_16:
        /*005c*/ 	.word	0x000000c0


	//   ....[1]....
        /*0060*/ 	.word	0x00000a90


	//----- nvinfo : EIATTR_CBANK_PARAM_SIZE
	.align		4
.L_17:
        /*0064*/ 	.byte	0x03, 0x19
        /*0066*/ 	.short	0x001c


	//----- nvinfo : EIATTR_PARAM_CBANK
	.align		4
        /*0068*/ 	.byte	0x04, 0x0a
        /*006a*/ 	.short	(.L_19 - .L_18)
	.align		4
.L_18:
        /*006c*/ 	.word	index@(.nv.constant0._Z15matrix_mul_cudaPfS_S_i)
        /*0070*/ 	.short	0x0380
        /*0072*/ 	.short	0x001c


	//----- nvinfo : EIATTR_SW_WAR
	.align		4
.L_19:
        /*0074*/ 	.byte	0x04, 0x36
        /*0076*/ 	.short	(.L_21 - .L_20)
.L_20:
        /*0078*/ 	.word	0x00000008
.L_21:


//--------------------- .nv.callgraph             --------------------------
	.section	.nv.callgraph,"",@"SHT_CUDA_CALLGRAPH"
	.align	4
	.sectionentsize	8
	.align		4
        /*0000*/ 	.word	0x00000000
	.align		4
        /*0004*/ 	.word	0xffffffff
	.align		4
        /*0008*/ 	.word	0x00000000
	.align		4
        /*000c*/ 	.word	0xfffffffe
	.align		4
        /*0010*/ 	.word	0x00000000
	.align		4
        /*0014*/ 	.word	0xfffffffd
	.align		4
        /*0018*/ 	.word	0x00000000
	.align		4
        /*001c*/ 	.word	0xfffffffc


//--------------------- .text._Z15matrix_mul_cudaPfS_S_i --------------------------
	.section	.text._Z15matrix_mul_cudaPfS_S_i,"ax",@progbits
	.align	128
        .global         _Z15matrix_mul_cudaPfS_S_i
        .type           _Z15matrix_mul_cudaPfS_S_i,@function
        .size           _Z15matrix_mul_cudaPfS_S_i,(.L_x_5 - _Z15matrix_mul_cudaPfS_S_i)
        .other          _Z15matrix_mul_cudaPfS_S_i,@"STO_CUDA_ENTRY STV_DEFAULT"
_Z15matrix_mul_cudaPfS_S_i:
.text._Z15matrix_mul_cudaPfS_S_i:
[----:B------:R-:W-:Y:S01]  /*0000*/  LDC R1, c[0x0][0x37c] ;  /* 0x0000df00ff017b82 */ /* 0x000fe20000000800 */
[----:B------:R-:W0:Y:S07]  /*0010*/  S2R R0, SR_TID.Y ;  /* 0x0000000000007919 */ /* 0x000e2e0000002200 */
[----:B------:R-:W0:Y:S01]  /*0020*/  S2UR UR4, SR_CTAID.Y ;  /* 0x00000000000479c3 */ /* 0x000e220000002600 */
[----:B------:R-:W1:Y:S01]  /*0030*/  LDCU UR20, c[0x0][0x398] ;  /* 0x00007300ff1477ac */ /* 0x000e620008000800 */
[----:B------:R-:W2:Y:S06]  /*0040*/  S2R R3, SR_TID.X ;  /* 0x0000000000037919 */ /* 0x000eac0000002100 */
[----:B------:R-:W0:Y:S08]  /*0050*/  LDC R13, c[0x0][0x364] ;  /* 0x0000d900ff0d7b82 */ /* 0x000e300000000800 */
[----:B------:R-:W2:Y:S08]  /*0060*/  S2UR UR5, SR_CTAID.X ;  /* 0x00000000000579c3 */ /* 0x000eb00000002500 */
[----:B------:R-:W2:Y:S01]  /*0070*/  LDC R2, c[0x0][0x360] ;  /* 0x0000d800ff027b82 */ /* 0x000ea20000000800 */
[----:B0-----:R-:W-:-:S02]  /*0080*/  IMAD R13, R13, UR4, R0 ;  /* 0x000000040d0d7c24 */ /* 0x001fc4000f8e0200 */
[----:B--2---:R-:W-:-:S05]  /*0090*/  IMAD R0, R2, UR5, R3 ;  /* 0x0000000502007c24 */ /* 0x004fca000f8e0203 */
[----:B------:R-:W-:-:S04]  /*00a0*/  VIMNMX R2, PT, PT, R13, R0, !PT ;  /* 0x000000000d027248 */ /* 0x000fc80007fe0100 */
[----:B-1----:R-:W-:-:S13]  /*00b0*/  ISETP.GE.AND P0, PT, R2, UR20, PT ;  /* 0x0000001402007c0c */ /* 0x002fda000bf06270 */
[----:B------:R-:W-:Y:S05]  /*00c0*/  @P0 EXIT ;  /* 0x000000000000094d */ /* 0x000fea0003800000 */
[----:B------:R-:W-:Y:S01]  /*00d0*/  UISETP.GE.U32.AND UP0, UPT, UR20, 0x8, UPT ;  /* 0x000000081400788c */ /* 0x000fe2000bf06070 */
[----:B------:R-:W-:Y:S02]  /*00e0*/  HFMA2 R12, -RZ, RZ, 0, 0 ;  /* 0x00000000ff0c7431 */ /* 0x000fe400000001ff */
[----:B------:R-:W-:Y:S01]  /*00f0*/  IMAD R13, R13, UR20, RZ ;  /* 0x000000140d0d7c24 */ /* 0x000fe2000f8e02ff */
[----:B------:R-:W-:Y:S01]  /*0100*/  UMOV UR4, URZ ;  /* 0x000000ff00047c82 */ /* 0x000fe20008000000 */
[----:B------:R-:W0:Y:S04]  /*0110*/  LDCU.64 UR18, c[0x0][0x358] ;  /* 0x00006b00ff1277ac */ /* 0x000e280008000a00 */
[----:B------:R-:W-:Y:S05]  /*0120*/  BRA.U !UP0, `(.L_x_0) ;  /* 0x0000000508047547 */ /* 0x000fea000b800000 */
[----:B------:R-:W1:Y:S01]  /*0130*/  LDCU.128 UR24, c[0x0][0x380] ;  /* 0x00007000ff1877ac */ /* 0x000e620008000c00 */
[----:B------:R-:W-:Y:S02]  /*0140*/  MOV R12, RZ ;  /* 0x000000ff000c7202 */ /* 0x000fe40000000f00 */
[----:B------:R-:W-:Y:S01]  /*0150*/  MOV R14, R0 ;  /* 0x00000000000e7202 */ /* 0x000fe20000000f00 */
[----:B------:R-:W-:-:S04]  /*0160*/  ULOP3.LUT UR4, UR20, 0x7ffffff8, URZ, 0xc0, !UPT ;  /* 0x7ffffff814047892 */ /* 0x000fc8000f8ec0ff */
[----:B------:R-:W-:Y:S01]  /*0170*/  UIADD3 UR5, UPT, UPT, -UR4, URZ, URZ ;  /* 0x000000ff04057290 */ /* 0x000fe2000fffe1ff */
[----:B-1----:R-:W-:Y:S01]  /*0180*/  MOV R2, UR24 ;  /* 0x0000001800027c02 */ /* 0x002fe20008000f00 */
[----:B------:R-:W-:Y:S01]  /*0190*/  UIMAD.WIDE UR6, UR20, 0x8, UR26 ;  /* 0x00000008140678a5 */ /* 0x000fe2000f8e021a */
[----:B------:R-:W-:Y:S01]  /*01a0*/  MOV R3, UR25 ;  /* 0x0000001900037c02 */ /* 0x000fe20008000f00 */
[----:B------:R-:W-:Y:S02]  /*01b0*/  UIMAD.WIDE UR8, UR20, 0xc, UR26 ;  /* 0x0000000c140878a5 */ /* 0x000fe4000f8e021a */
[----:B------:R-:W-:Y:S01]  /*01c0*/  UIMAD.WIDE UR10, UR20, 0x10, UR26 ;  /* 0x00000010140a78a5 */ /* 0x000fe2000f8e021a */
[----:B------:R-:W-:Y:S01]  /*01d0*/  IMAD.WIDE.U32 R2, R13, 0x4, R2 ;  /* 0x000000040d027825 */ /* 0x000fe200078e0002 */
[----:B------:R-:W-:Y:S02]  /*01e0*/  UIMAD.WIDE UR12, UR20, 0x14, UR26 ;  /* 0x00000014140c78a5 */ /* 0x000fe4000f8e021a */
[----:B------:R-:W-:Y:S01]  /*01f0*/  UIMAD.WIDE UR14, UR20, 0x18, UR26 ;  /* 0x00000018140e78a5 */ /* 0x000fe2000f8e021a */
[----:B------:R-:W-:Y:S01]  /*0200*/  IADD3 R2, P0, PT, R2, 0x10, RZ ;  /* 0x0000001002027810 */ /* 0x000fe20007f1e0ff */
[----:B------:R-:W-:-:S03]  /*0210*/  UIMAD.WIDE UR16, UR20, 0x1c, UR26 ;  /* 0x0000001c141078a5 */ /* 0x000fc6000f8e021a */
[----:B------:R-:W-:-:S09]  /*0220*/  IADD3.X R3, PT, PT, RZ, R3, RZ, P0, !PT ;  /* 0x00000003ff037210 */ /* 0x000fd200007fe4ff */
.L_x_1:
[----:B------:R-:W-:Y:S01]  /*0230*/  UIMAD.WIDE UR22, UR20, 0x4, UR26 ;  /* 0x00000004141678a5 */ /* 0x000fe2000f8e021a */
[----:B------:R-:W-:Y:S02]  /*0240*/  IMAD.MOV.U32 R23, RZ, RZ, 0x4 ;  /* 0x00000004ff177424 */ /* 0x000fe400078e00ff */
[----:B------:R-:W-:Y:S01]  /*0250*/  HFMA2 R11, -RZ, RZ, 0, 2.384185791015625e-07 ;  /* 0x00000004ff0b7431 */ /* 0x000fe200000001ff */
[----:B------:R-:W-:Y:S01]  /*0260*/  MOV R25, 0x4 ;  /* 0x0000000400197802 */ /* 0x000fe20000000f00 */
[----:B0-----:R-:W2:Y:S01]  /*0270*/  LDG.E R21, desc[UR18][R2.64+-0x10] ;  /* 0xfffff01202157981 */ /* 0x001ea2000c1e1900 */
[C---:B------:R-:W-:Y:S01]  /*0280*/  IMAD.WIDE R22, R14.reuse, R23, UR26 ;  /* 0x0000001a0e167e25 */ /* 0x040fe2000f8e0217 */
[----:B------:R-:W-:Y:S02]  /*0290*/  MOV R8, UR22 ;  /* 0x0000001600087c02 */ /* 0x000fe40008000f00 */
[----:B------:R-:W-:Y:S01]  /*02a0*/  MOV R9, UR23 ;  /* 0x0000001700097c02 */ /* 0x000fe20008000f00 */
[----:B------:R-:W3:Y:S02]  /*02b0*/  LDG.E R19, desc[UR18][R2.64+-0xc] ;  /* 0xfffff41202137981 */ /* 0x000ee4000c1e1900 */
[----:B------:R-:W-:-:S02]  /*02c0*/  IMAD.WIDE R8, R14, 0x4, R8 ;  /* 0x000000040e087825 */ /* 0x000fc400078e0208 */
[----:B------:R-:W2:Y:S01]  /*02d0*/  LDG.E R22, desc[UR18][R22.64] ;  /* 0x0000001216167981 */ /* 0x000ea2000c1e1900 */
[----:B------:R-:W-:Y:S01]  /*02e0*/  MOV R5, 0x4 ;  /* 0x0000000400057802 */ /* 0x000fe20000000f00 */
[C---:B------:R-:W-:Y:S02]  /*02f0*/  IMAD.WIDE R24, R14.reuse, R25, UR6 ;  /* 0x000000060e187e25 */ /* 0x040fe4000f8e0219 */
[----:B------:R0:W3:Y:S02]  /*0300*/  LDG.E R20, desc[UR18][R8.64] ;  /* 0x0000001208147981 */ /* 0x0000e4000c1e1900 */
[----:B------:R-:W-:Y:S02]  /*0310*/  IMAD.WIDE R10, R14, R11, UR8 ;  /* 0x000000080e0a7e25 */ /* 0x000fe4000f8e020b */
[----:B------:R-:W4:Y:S04]  /*0320*/  LDG.E R18, desc[UR18][R24.64] ;  /* 0x0000001218127981 */ /* 0x000f28000c1e1900 */
[----:B------:R-:W4:Y:S01]  /*0330*/  LDG.E R17, desc[UR18][R2.64+-0x8] ;  /* 0xfffff81202117981 */ /* 0x000f22000c1e1900 */
[----:B0-----:R-:W-:-:S02]  /*0340*/  HFMA2 R9, -RZ, RZ, 0, 2.384185791015625e-07 ;  /* 0x00000004ff097431 */ /* 0x001fc400000001ff */
[----:B------:R-:W-:Y:S01]  /*0350*/  IMAD.MOV.U32 R7, RZ, RZ, 0x4 ;  /* 0x00000004ff077424 */ /* 0x000fe200078e00ff */
[----:B------:R0:W5:Y:S01]  /*0360*/  LDG.E R16, desc[UR18][R10.64] ;  /* 0x000000120a107981 */ /* 0x000162000c1e1900 */
[----:B------:R-:W-:-:S03]  /*0370*/  IMAD.WIDE R4, R14, R5, UR10 ;  /* 0x0000000a0e047e25 */ /* 0x000fc6000f8e0205 */
[----:B------:R-:W5:Y:S01]  /*0380*/  LDG.E R15, desc[UR18][R2.64+-0x4] ;  /* 0xfffffc12020f7981 */ /* 0x000f62000c1e1900 */
[C---:B------:R-:W-:Y:S01]  /*0390*/  IMAD.WIDE R6, R14.reuse, R7, UR12 ;  /* 0x0000000c0e067e25 */ /* 0x040fe2000f8e0207 */
[----:B------:R-:W-:Y:S02]  /*03a0*/  MOV R27, 0x4 ;  /* 0x00000004001b7802 */ /* 0x000fe40000000f00 */
[----:B------:R1:W5:Y:S01]  /*03b0*/  LDG.E R4, desc[UR18][R4.64] ;  /* 0x0000001204047981 */ /* 0x000362000c1e1900 */
[----:B------:R-:W-:-:S03]  /*03c0*/  IMAD.WIDE R8, R14, R9, UR14 ;  /* 0x0000000e0e087e25 */ /* 0x000fc6000f8e0209 */
[----:B------:R-:W5:Y:S01]  /*03d0*/  LDG.E R23, desc[UR18][R2.64] ;  /* 0x0000001202177981 */ /* 0x000f62000c1e1900 */
[----:B0-----:R-:W-:-:S03]  /*03e0*/  IMAD.WIDE R10, R14, R27, UR16 ;  /* 0x000000100e0a7e25 */ /* 0x001fc6000f8e021b */
[----:B------:R-:W5:Y:S04]  /*03f0*/  LDG.E R7, desc[UR18][R6.64] ;  /* 0x0000001206077981 */ /* 0x000f68000c1e1900 */
[----:B------:R-:W5:Y:S04]  /*0400*/  LDG.E R24, desc[UR18][R2.64+0x4] ;  /* 0x0000041202187981 */ /* 0x000f68000c1e1900 */
[----:B------:R-:W5:Y:S04]  /*0410*/  LDG.E R8, desc[UR18][R8.64] ;  /* 0x0000001208087981 */ /* 0x000f68000c1e1900 */
[----:B------:R-:W5:Y:S04]  /*0420*/  LDG.E R25, desc[UR18][R2.64+0x8] ;  /* 0x0000081202197981 */ /* 0x000f68000c1e1900 */
[----:B------:R-:W5:Y:S04]  /*0430*/  LDG.E R10, desc[UR18][R10.64] ;  /* 0x000000120a0a7981 */ /* 0x000f68000c1e1900 */
[----:B------:R0:W5:Y:S01]  /*0440*/  LDG.E R27, desc[UR18][R2.64+0xc] ;  /* 0x00000c12021b7981 */ /* 0x000162000c1e1900 */
[----:B------:R-:W-:-:S04]  /*0450*/  UIADD3 UR5, UPT, UPT, UR5, 0x8, URZ ;  /* 0x0000000805057890 */ /* 0x000fc8000fffe0ff */
[----:B------:R-:W-:Y:S01]  /*0460*/  UISETP.NE.AND UP0, UPT, UR5, URZ, UPT ;  /* 0x000000ff0500728c */ /* 0x000fe2000bf05270 */
[----:B-1----:R-:W-:Y:S02]  /*0470*/  MOV R5, UR20 ;  /* 0x0000001400057c02 */ /* 0x002fe40008000f00 */
[----:B0-----:R-:W-:Y:S02]  /*0480*/  IADD3 R2, P0, PT, R2, 0x20, RZ ;  /* 0x0000002002027810 */ /* 0x001fe40007f1e0ff */
[----:B------:R-:W-:Y:S02]  /*0490*/  LEA R14, R5, R14, 0x3 ;  /* 0x0000000e050e7211 */ /* 0x000fe400078e18ff */
[----:B------:R-:W-:Y:S01]  /*04a0*/  IADD3.X R3, PT, PT, RZ, R3, RZ, P0, !PT ;  /* 0x00000003ff037210 */ /* 0x000fe200007fe4ff */
[----:B--2---:R-:W-:-:S04]  /*04b0*/  FFMA R22, R21, R22, R12 ;  /* 0x0000001615167223 */ /* 0x004fc8000000000c */
[----:B---3--:R-:W-:-:S04]  /*04c0*/  FFMA R20, R19, R20, R22 ;  /* 0x0000001413147223 */ /* 0x008fc80000000016 */
[----:B----4-:R-:W-:-:S04]  /*04d0*/  FFMA R18, R17, R18, R20 ;  /* 0x0000001211127223 */ /* 0x010fc80000000014 */
[----:B-----5:R-:W-:-:S04]  /*04e0*/  FFMA R16, R15, R16, R18 ;  /* 0x000000100f107223 */ /* 0x020fc80000000012 */
[----:B------:R-:W-:-:S04]  /*04f0*/  FFMA R23, R23, R4, R16 ;  /* 0x0000000417177223 */ /* 0x000fc80000000010 */
[----:B------:R-:W-:-:S04]  /*0500*/  FFMA R24, R24, R7, R23 ;  /* 0x0000000718187223 */ /* 0x000fc80000000017 */
[----:B------:R-:W-:-:S04]  /*0510*/  FFMA R8, R25, R8, R24 ;  /* 0x0000000819087223 */ /* 0x000fc80000000018 */
[----:B------:R-:W-:Y:S01]  /*0520*/  FFMA R12, R27, R10, R8 ;  /* 0x0000000a1b0c7223 */ /* 0x000fe20000000008 */
[----:B------:R-:W-:Y:S06]  /*0530*/  BRA.U UP0, `(.L_x_1) ;  /* 0xfffffffd003c7547 */ /* 0x000fec000b83ffff */
.L_x_0:
[----:B------:R-:W-:-:S04]  /*0540*/  ULOP3.LUT UR6, UR20, 0x7, URZ, 0xc0, !UPT ;  /* 0x0000000714067892 */ /* 0x000fc8000f8ec0ff */
[----:B------:R-:W-:-:S09]  /*0550*/  UISETP.NE.AND UP0, UPT, UR6, URZ, UPT ;  /* 0x000000ff0600728c */ /* 0x000fd2000bf05270 */
[----:B------:R-:W-:Y:S05]  /*0560*/  BRA.U !UP0, `(.L_x_2) ;  /* 0x0000000508387547 */ /* 0x000fea000b800000 */
[----:B------:R-:W-:Y:S02]  /*0570*/  UISETP.GE.U32.AND UP0, UPT, UR6, 0x4, UPT ;  /* 0x000000040600788c */ /* 0x000fe4000bf06070 */
[----:B------:R-:W-:-:S04]  /*0580*/  ULOP3.LUT UR5, UR20, 0x3, URZ, 0xc0, !UPT ;  /* 0x0000000314057892 */ /* 0x000fc8000f8ec0ff */
[----:B------:R-:W-:-:S03]  /*0590*/  UISETP.NE.AND UP1, UPT, UR5, URZ, UPT ;  /* 0x000000ff0500728c */ /* 0x000fc6000bf25270 */
[----:B------:R-:W-:Y:S08]  /*05a0*/  BRA.U !UP0, `(.L_x_3) ;  /* 0x00000001087c7547 */ /* 0x000ff0000b800000 */
[----:B------:R-:W1:Y:S01]  /*05b0*/  LDC.64 R6, c[0x0][0x388] ;  /* 0x0000e200ff067b82 */ /* 0x000e620000000a00 */
[----:B------:R-:W2:Y:S01]  /*05c0*/  LDCU.64 UR6, c[0x0][0x380] ;  /* 0x00007000ff0677ac */ /* 0x000ea20008000a00 */
[----:B------:R-:W-:Y:S01]  /*05d0*/  IMAD.U32 R9, RZ, RZ, UR4 ;  /* 0x00000004ff097e24 */ /* 0x000fe2000f8e00ff */
[C---:B------:R-:W-:Y:S02]  /*05e0*/  IADD3 R3, PT, PT, R13.reuse, UR4, RZ ;  /* 0x000000040d037c10 */ /* 0x040fe4000fffe0ff */
[----:B------:R-:W-:Y:S01]  /*05f0*/  IADD3 R10, P0, PT, R13, UR4, RZ ;  /* 0x000000040d0a7c10 */ /* 0x000fe2000ff1e0ff */
[----:B------:R-:W-:Y:S01]  /*0600*/  IMAD R9, R9, UR20, R0 ;  /* 0x0000001409097c24 */ /* 0x000fe2000f8e0200 */
[----:B------:R-:W-:Y:S01]  /*0610*/  MOV R11, UR20 ;  /* 0x00000014000b7c02 */ /* 0x000fe20008000f00 */
[----:B------:R-:W3:Y:S01]  /*0620*/  LDC.64 R4, c[0x0][0x380] ;  /* 0x0000e000ff047b82 */ /* 0x000ee20000000a00 */
[----:B------:R-:W-:Y:S01]  /*0630*/  MOV R15, UR20 ;  /* 0x00000014000f7c02 */ /* 0x000fe20008000f00 */
[----:B-1----:R-:W-:Y:S01]  /*0640*/  IMAD.WIDE R6, R9, 0x4, R6 ;  /* 0x0000000409067825 */ /* 0x002fe200078e0206 */
[----:B------:R-:W-:-:S05]  /*0650*/  MOV R9, UR20 ;  /* 0x0000001400097c02 */ /* 0x000fca0008000f00 */
[----:B------:R-:W-:Y:S02]  /*0660*/  IMAD.WIDE R8, R9, 0x4, R6 ;  /* 0x0000000409087825 */ /* 0x000fe400078e0206 */
[----:B0-----:R-:W4:Y:S02]  /*0670*/  LDG.E R6, desc[UR18][R6.64] ;  /* 0x0000001206067981 */ /* 0x001f24000c1e1900 */
[----:B---3--:R-:W-:Y:S01]  /*0680*/  IMAD.WIDE.U32 R4, R3, 0x4, R4 ;  /* 0x0000000403047825 */ /* 0x008fe200078e0004 */
[----:B------:R-:W-:Y:S01]  /*0690*/  IADD3.X R3, PT, PT, RZ, RZ, RZ, P0, !PT ;  /* 0x000000ffff037210 */ /* 0x000fe200007fe4ff */
[----:B------:R-:W3:Y:S01]  /*06a0*/  LDG.E R17, desc[UR18][R8.64] ;  /* 0x0000001208117981 */ /* 0x000ee2000c1e1900 */
[----:B--2---:R-:W-:-:S03]  /*06b0*/  LEA R2, P0, R10, UR6, 0x2 ;  /* 0x000000060a027c11 */ /* 0x004fc6000f8010ff */
[----:B------:R-:W4:Y:S01]  /*06c0*/  LDG.E R5, desc[UR18][R4.64] ;  /* 0x0000001204057981 */ /* 0x000f22000c1e1900 */
[----:B------:R-:W-:Y:S01]  /*06d0*/  LEA.HI.X R3, R10, UR7, R3, 0x2, P0 ;  /* 0x000000070a037c11 */ /* 0x000fe200080f1403 */
[----:B------:R-:W-:-:S04]  /*06e0*/  IMAD.WIDE R10, R11, 0x4, R8 ;  /* 0x000000040b0a7825 */ /* 0x000fc800078e0208 */
[----:B------:R-:W3:Y:S01]  /*06f0*/  LDG.E R16, desc[UR18][R2.64+0x4] ;  /* 0x0000041202107981 */ /* 0x000ee2000c1e1900 */
[----:B------:R-:W-:-:S03]  /*0700*/  IMAD.WIDE R14, R15, 0x4, R10 ;  /* 0x000000040f0e7825 */ /* 0x000fc600078e020a */
[----:B------:R-:W2:Y:S04]  /*0710*/  LDG.E R19, desc[UR18][R10.64] ;  /* 0x000000120a137981 */ /* 0x000ea8000c1e1900 */
[----:B------:R-:W2:Y:S04]  /*0720*/  LDG.E R18, desc[UR18][R2.64+0x8] ;  /* 0x0000081202127981 */ /* 0x000ea8000c1e1900 */
[----:B------:R-:W5:Y:S04]  /*0730*/  LDG.E R20, desc[UR18][R2.64+0xc] ;  /* 0x00000c1202147981 */ /* 0x000f68000c1e1900 */
[----:B------:R-:W5:Y:S01]  /*0740*/  LDG.E R14, desc[UR18][R14.64] ;  /* 0x000000120e0e7981 */ /* 0x000f62000c1e1900 */
[----:B------:R-:W-:Y:S01]  /*0750*/  UIADD3 UR4, UPT, UPT, UR4, 0x4, URZ ;  /* 0x0000000404047890 */ /* 0x000fe2000fffe0ff */
[----:B----4-:R-:W-:-:S04]  /*0760*/  FFMA R5, R5, R6, R12 ;  /* 0x0000000605057223 */ /* 0x010fc8000000000c */
[----:B---3--:R-:W-:-:S04]  /*0770*/  FFMA R5, R16, R17, R5 ;  /* 0x0000001110057223 */ /* 0x008fc80000000005 */
[----:B--2---:R-:W-:-:S04]  /*0780*/  FFMA R5, R18, R19, R5 ;  /* 0x0000001312057223 */ /* 0x004fc80000000005 */
[----:B-----5:R-:W-:-:S07]  /*0790*/  FFMA R12, R20, R14, R5 ;  /* 0x0000000e140c7223 */ /* 0x020fce0000000005 */
.L_x_3:
[----:B------:R-:W-:Y:S05]  /*07a0*/  BRA.U !UP1, `(.L_x_2) ;  /* 0x0000000109a87547 */ /* 0x000fea000b800000 */
[----:B------:R-:W-:Y:S01]  /*07b0*/  UISETP.NE.AND UP0, UPT, UR5, 0x1, UPT ;  /* 0x000000010500788c */ /* 0x000fe2000bf05270 */
[----:B------:R-:W-:Y:S01]  /*07c0*/  MOV R7, UR4 ;  /* 0x0000000400077c02 */ /* 0x000fe20008000f00 */
[----:B------:R-:W-:Y:S02]  /*07d0*/  ULOP3.LUT UR5, UR20, 0x1, URZ, 0xc0, !UPT ;  /* 0x0000000114057892 */ /* 0x000fe4000f8ec0ff */
[----:B------:R-:W-:Y:S02]  /*07e0*/  MOV R15, UR20 ;  /* 0x00000014000f7c02 */ /* 0x000fe40008000f00 */
[----:B------:R-:W-:Y:S01]  /*07f0*/  UISETP.NE.U32.AND UP1, UPT, UR5, 0x1, UPT ;  /* 0x000000010500788c */ /* 0x000fe2000bf25070 */
[----:B------:R-:W-:-:S04]  /*0800*/  PLOP3.LUT P1, PT, PT, PT, UP0, 0x80, 0x8 ;  /* 0x000000000008781c */ /* 0x000fc80003f2f008 */
[----:B------:R-:W1:Y:S01]  /*0810*/  @UP0 LDCU.128 UR8, c[0x0][0x380] ;  /* 0x00007000ff0807ac */ /* 0x000e620008000c00 */
[----:B------:R-:W-:Y:S01]  /*0820*/  PLOP3.LUT P0, PT, PT, PT, UP1, 0x80, 0x8 ;  /* 0x000000000008781c */ /* 0x000fe20003f0f018 */
[----:B------:R-:W2:Y:S04]  /*0830*/  @UP0 LDCU.64 UR6, c[0x0][0x380] ;  /* 0x00007000ff0607ac */ /* 0x000ea80008000a00 */
[----:B------:R-:W3:Y:S03]  /*0840*/  @!UP1 LDCU.128 UR12, c[0x0][0x380] ;  /* 0x00007000ff0c97ac */ /* 0x000ee60008000c00 */
[C---:B------:R-:W-:Y:S02]  /*0850*/  @P1 IADD3 R3, PT, PT, R13.reuse, UR4, RZ ;  /* 0x000000040d031c10 */ /* 0x040fe4000fffe0ff */
[----:B------:R-:W-:Y:S01]  /*0860*/  @P1 IADD3 R6, P2, PT, R13, UR4, RZ ;  /* 0x000000040d061c10 */ /* 0x000fe2000ff5e0ff */
[----:B------:R-:W-:Y:S01]  /*0870*/  @UP0 UIADD3 UR4, UPT, UPT, UR4, 0x2, URZ ;  /* 0x0000000204040890 */ /* 0x000fe2000fffe0ff */
[----:B-1----:R-:W-:Y:S01]  /*0880*/  MOV R11, UR9 ;  /* 0x00000009000b7c02 */ /* 0x002fe20008000f00 */
[----:B------:R-:W-:Y:S01]  /*0890*/  IMAD.U32 R10, RZ, RZ, UR8 ;  /* 0x00000008ff0a7e24 */ /* 0x000fe2000f8e00ff */
[----:B------:R-:W-:-:S02]  /*08a0*/  MOV R4, UR10 ;  /* 0x0000000a00047c02 */ /* 0x000fc40008000f00 */
[----:B------:R-:W-:Y:S01]  /*08b0*/  MOV R5, UR11 ;  /* 0x0000000b00057c02 */ /* 0x000fe20008000f00 */
[----:B------:R-:W-:-:S04]  /*08c0*/  @P1 IMAD.WIDE.U32 R10, R3, 0x4, R10 ;  /* 0x00000004030a1825 */ /* 0x000fc800078e000a */
[----:B------:R-:W-:Y:S01]  /*08d0*/  @P1 IMAD R3, R7, UR20, R0 ;  /* 0x0000001407031c24 */ /* 0x000fe2000f8e0200 */
[----:B------:R-:W-:Y:S01]  /*08e0*/  @P1 IADD3.X R7, PT, PT, RZ, RZ, RZ, P2, !PT ;  /* 0x000000ffff071210 */ /* 0x000fe200017fe4ff */
[----:B------:R-:W-:Y:S01]  /*08f0*/  IMAD.U32 R19, RZ, RZ, UR4 ;  /* 0x00000004ff137e24 */ /* 0x000fe2000f8e00ff */
[C---:B--2---:R-:W-:Y:S01]  /*0900*/  @P1 LEA R2, P2, R6.reuse, UR6, 0x2 ;  /* 0x0000000606021c11 */ /* 0x044fe2000f8410ff */
[----:B------:R-:W-:Y:S01]  /*0910*/  @P1 IMAD.WIDE R4, R3, 0x4, R4 ;  /* 0x0000000403041825 */ /* 0x000fe200078e0204 */
[----:B------:R-:W-:Y:S01]  /*0920*/  @!P0 IADD3 R17, PT, PT, R13, UR4, RZ ;  /* 0x000000040d118c10 */ /* 0x000fe2000fffe0ff */
[----:B0-----:R-:W2:Y:S01]  /*0930*/  @P1 LDG.E R11, desc[UR18][R10.64] ;  /* 0x000000120a0b1981 */ /* 0x001ea2000c1e1900 */
[----:B------:R-:W-:Y:S01]  /*0940*/  @P1 LEA.HI.X R3, R6, UR7, R7, 0x2, P2 ;  /* 0x0000000706031c11 */ /* 0x000fe200090f1407 */
[----:B------:R-:W-:Y:S01]  /*0950*/  @!P0 IMAD R19, R19, UR20, R0 ;  /* 0x0000001413138c24 */ /* 0x000fe2000f8e0200 */
[----:B---3--:R-:W-:Y:S01]  /*0960*/  MOV R6, UR12 ;  /* 0x0000000c00067c02 */ /* 0x008fe20008000f00 */
[----:B------:R-:W-:Y:S01]  /*0970*/  @P1 IMAD.WIDE R14, R15, 0x4, R4 ;  /* 0x000000040f0e1825 */ /* 0x000fe200078e0204 */
[----:B------:R-:W-:Y:S01]  /*0980*/  MOV R7, UR13 ;  /* 0x0000000d00077c02 */ /* 0x000fe20008000f00 */
[----:B------:R-:W2:Y:S01]  /*0990*/  @P1 LDG.E R4, desc[UR18][R4.64] ;  /* 0x0000001204041981 */ /* 0x000ea2000c1e1900 */
[----:B------:R-:W-:-:S02]  /*09a0*/  MOV R8, UR14 ;  /* 0x0000000e00087c02 */ /* 0x000fc40008000f00 */
[----:B------:R-:W-:Y:S01]  /*09b0*/  MOV R9, UR15 ;  /* 0x0000000f00097c02 */ /* 0x000fe20008000f00 */
[----:B------:R-:W-:Y:S01]  /*09c0*/  @!P0 IMAD.WIDE.U32 R6, R17, 0x4, R6 ;  /* 0x0000000411068825 */ /* 0x000fe200078e0006 */
[----:B------:R-:W3:Y:S03]  /*09d0*/  @P1 LDG.E R14, desc[UR18][R14.64] ;  /* 0x000000120e0e1981 */ /* 0x000ee6000c1e1900 */
[----:B------:R-:W-:Y:S01]  /*09e0*/  @!P0 IMAD.WIDE R8, R19, 0x4, R8 ;  /* 0x0000000413088825 */ /* 0x000fe200078e0208 */
[----:B------:R-:W3:Y:S04]  /*09f0*/  @P1 LDG.E R2, desc[UR18][R2.64+0x4] ;  /* 0x0000041202021981 */ /* 0x000ee8000c1e1900 */
[----:B------:R-:W4:Y:S04]  /*0a00*/  @!P0 LDG.E R7, desc[UR18][R6.64] ;  /* 0x0000001206078981 */ /* 0x000f28000c1e1900 */
[----:B------:R-:W4:Y:S01]  /*0a10*/  @!P0 LDG.E R8, desc[UR18][R8.64] ;  /* 0x0000001208088981 */ /* 0x000f22000c1e1900 */
[----:B--2---:R-:W-:-:S04]  /*0a20*/  @P1 FFMA R11, R11, R4, R12 ;  /* 0x000000040b0b1223 */ /* 0x004fc8000000000c */
[----:B---3--:R-:W-:-:S04]  /*0a30*/  @P1 FFMA R12, R2, R14, R11 ;  /* 0x0000000e020c1223 */ /* 0x008fc8000000000b */
[----:B----4-:R-:W-:-:S07]  /*0a40*/  @!P0 FFMA R12, R7, R8, R12 ;  /* 0x00000008070c8223 */ /* 0x010fce000000000c */
.L_x_2:
[----:B------:R-:W1:Y:S01]  /*0a50*/  LDC.64 R2, c[0x0][0x390] ;  /* 0x0000e400ff027b82 */ /* 0x000e620000000a00 */
[----:B------:R-:W-:-:S05]  /*0a60*/  IADD3 R13, PT, PT, R0, R13, RZ ;  /* 0x0000000d000d7210 */ /* 0x000fca0007ffe0ff */
[----:B-1----:R-:W-:-:S05]  /*0a70*/  IMAD.WIDE R2, R13, 0x4, R2 ;  /* 0x000000040d027825 */ /* 0x002fca00078e0202 */
[----:B0-----:R-:W-:Y:S01]  /*0a80*/  STG.E desc[UR18][R2.64], R12 ;  /* 0x0000000c02007986 */ /* 0x001fe2000c101912 */
[----:B------:R-:W-:Y:S05]  /*0a90*/  EXIT ;  /* 0x000000000000794d */ /* 0x000fea0003800000 */
.L_x_4:
[----:B------:R-:W-:-:S00]  /*0aa0*/  BRA `(.L_x_4) ;  /* 0xfffffffc00fc7947 */ /* 0x000fc0000383ffff */
[----:B------:R-:W-:-:S00]  /*0ab0*/  NOP ;  /* 0x0000000000007918 */ /* 0x000fc00000000000 */
        /* <DEDUP_REMOVED lines=12> */
.L_x_5:


//--------------------- .nv.shared.reserved.0     --------------------------
	.section	.nv.shared.reserved.0,"aw",@nobits
	.weak		__nv_reservedSMEM_offset_0_alias
	.size		__nv_reservedSMEM_offset_0_alias, 0, 64
	.other		__nv_reservedSMEM_offset_0_alias,@"STO_CUDA_RESERVED_SHARED STV_DEFAULT"
__nv_reservedSMEM_offset_0_alias:
	.zero		0
	.zero		64


//--------------------- .nv.constant0._Z15matrix_mul_cudaPfS_S_i --------------------------
	.section	.nv.constant0._Z15matrix_mul_cudaPfS_S_i,"a",@progbits
	.sectionflags	@""
	.align	4
.nv.constant0._Z15matrix_mul_cudaPfS_S_i:
	.zero		924


//--------------------- SYMBOLS --------------------------

	.type		.nv.reservedSmem.offset0,@object
	.size		.nv.reservedSmem.offset0,0x4
